//
// Generated by NVIDIA NVVM Compiler
//
// Compiler Build ID: CL-36424714
// Cuda compilation tools, release 13.0, V13.0.88
// Based on NVVM 20.0.0
//

.version 9.0
.target sm_100
.address_size 64

	// .globl	_Z13dotProductGPUPfS_S_i
.extern .shared .align 16 .b8 temp[];

.visible .entry _Z13dotProductGPUPfS_S_i(
	.param .u64 .ptr .align 1 _Z13dotProductGPUPfS_S_i_param_0,
	.param .u64 .ptr .align 1 _Z13dotProductGPUPfS_S_i_param_1,
	.param .u64 .ptr .align 1 _Z13dotProductGPUPfS_S_i_param_2,
	.param .u32 _Z13dotProductGPUPfS_S_i_param_3
)
{
	.reg .pred 	%p<7>;
	.reg .b32 	%r<23>;
	.reg .b32 	%f<8>;
	.reg .b64 	%rd<21>;

	ld.param.u64 	%rd2, [_Z13dotProductGPUPfS_S_i_param_0];
	ld.param.u64 	%rd3, [_Z13dotProductGPUPfS_S_i_param_1];
	ld.param.u64 	%rd4, [_Z13dotProductGPUPfS_S_i_param_2];
	ld.param.u32 	%r10, [_Z13dotProductGPUPfS_S_i_param_3];
	mov.u32 	%r11, %ntid.x;
	mov.u32 	%r1, %ctaid.x;
	mov.u32 	%r2, %tid.x;
	mad.lo.s32 	%r3, %r11, %r1, %r2;
	add.s32 	%r12, %r11, -1;
	cvt.u64.u32 	%rd5, %r12;
	shr.u64 	%rd6, %rd5, 1;
	or.b64  	%rd7, %rd6, %rd5;
	shr.u64 	%rd8, %rd7, 2;
	or.b64  	%rd9, %rd8, %rd7;
	shr.u64 	%rd10, %rd9, 4;
	or.b64  	%rd11, %rd10, %rd9;
	shr.u64 	%rd12, %rd11, 8;
	or.b64  	%rd1, %rd12, %rd11;
	cvt.u32.u64 	%r13, %rd1;
	add.s32 	%r22, %r13, 1;
	shr.u32 	%r5, %r22, 1;
	setp.ge.u32 	%p1, %r2, %r5;
	shl.b32 	%r14, %r2, 2;
	mov.u32 	%r15, temp;
	add.s32 	%r6, %r15, %r14;
	@%p1 bra 	$L__BB0_2;
	mov.b32 	%r16, 0;
	st.shared.u32 	[%r6], %r16;
	shl.b32 	%r17, %r5, 2;
	add.s32 	%r18, %r6, %r17;
	st.shared.u32 	[%r18], %r16;
$L__BB0_2:
	setp.ge.s32 	%p2, %r3, %r10;
	@%p2 bra 	$L__BB0_4;
	cvta.to.global.u64 	%rd13, %rd2;
	mul.wide.s32 	%rd14, %r3, 4;
	add.s64 	%rd15, %rd13, %rd14;
	ld.global.f32 	%f1, [%rd15];
	cvta.to.global.u64 	%rd16, %rd3;
	add.s64 	%rd17, %rd16, %rd14;
	ld.global.f32 	%f2, [%rd17];
	mul.f32 	%f3, %f1, %f2;
	st.shared.f32 	[%r6], %f3;
$L__BB0_4:
	bar.sync 	0;
	setp.eq.s64 	%p3, %rd1, 0;
	@%p3 bra 	$L__BB0_8;
$L__BB0_5:
	shr.u32 	%r8, %r22, 1;
	setp.ge.u32 	%p4, %r2, %r8;
	@%p4 bra 	$L__BB0_7;
	ld.shared.f32 	%f4, [%r6];
	shl.b32 	%r19, %r8, 2;
	add.s32 	%r20, %r6, %r19;
	ld.shared.f32 	%f5, [%r20];
	add.f32 	%f6, %f4, %f5;
	st.shared.f32 	[%r6], %f6;
$L__BB0_7:
	bar.sync 	0;
	add.s32 	%r21, %r22, 1;
	shr.u32 	%r9, %r21, 1;
	setp.gt.u32 	%p5, %r22, 2;
	mov.u32 	%r22, %r9;
	@%p5 bra 	$L__BB0_5;
$L__BB0_8:
	setp.ne.s32 	%p6, %r2, 0;
	@%p6 bra 	$L__BB0_10;
	ld.shared.f32 	%f7, [temp];
	cvta.to.global.u64 	%rd18, %rd4;
	mul.wide.u32 	%rd19, %r1, 4;
	add.s64 	%rd20, %rd18, %rd19;
	st.global.f32 	[%rd20], %f7;
$L__BB0_10:
	ret;

}


// ===== COMPILED SASS (sm_100) =====

	.target	sm_100

	.elftype	@"ET_EXEC"


//--------------------- .note.nv.tkinfo           --------------------------
	.section	.note.nv.tkinfo,"",@"SHT_NOTE"
	.sectionflags	@"SHF_NOTE_NV_TKINFO"
	.tkinfo
        /*0018*/ 	.word	0x00000002
        /*0030*/ 	.string	""
        /*0030*/ 	.string	"ptxas"
        /*0030*/ 	.string	"Cuda compilation tools, release 13.0, V13.0.88"
        /*0030*/ 	.string	"Build cuda_13.0.r13.0/compiler.36424714_0"
        /*0030*/ 	.string	"-arch sm_100 -m 64 "



//--------------------- .note.nv.cuinfo           --------------------------
	.section	.note.nv.cuinfo,"",@"SHT_NOTE"
	.sectionflags	@"SHF_NOTE_NV_CUINFO"
        /*0018*/ 	.short	0x0002
        /*001a*/ 	.short	0x0064
        /*001c*/ 	.short	0x0082
	.zero		2


//--------------------- .nv.info                  --------------------------
	.section	.nv.info,"",@"SHT_CUDA_INFO"
	.align	4


	//----- nvinfo : EIATTR_REGCOUNT
	.align		4
        /*0000*/ 	.byte	0x04, 0x2f
        /*0002*/ 	.short	(.L_1 - .L_0)
	.align		4
.L_0:
        /*0004*/ 	.word	index@(_Z13dotProductGPUPfS_S_i)
        /*0008*/ 	.word	0x0000000b


	//----- nvinfo : EIATTR_FRAME_SIZE
	.align		4
.L_1:
        /*000c*/ 	.byte	0x04, 0x11
        /*000e*/ 	.short	(.L_3 - .L_2)
	.align		4
.L_2:
        /*0010*/ 	.word	index@(_Z13dotProductGPUPfS_S_i)
        /*0014*/ 	.word	0x00000000


	//----- nvinfo : EIATTR_MIN_STACK_SIZE
	.align		4
.L_3:
        /*0018*/ 	.byte	0x04, 0x12
        /*001a*/ 	.short	(.L_5 - .L_4)
	.align		4
.L_4:
        /*001c*/ 	.word	index@(_Z13dotProductGPUPfS_S_i)
        /*0020*/ 	.word	0x00000000
.L_5:


//--------------------- .nv.compat                --------------------------
	.section	.nv.compat,"",@"SHT_CUDA_COMPAT_INFO"
	.align	4
        /*0000*/ 	.byte	0x02, 0x09, 0x00, 0x00, 0x02, 0x02, 0x01, 0x00, 0x02, 0x05, 0x05, 0x00, 0x03, 0x07, 0x01, 0x01
        /*0010*/ 	.byte	0x02, 0x03, 0x00, 0x00, 0x02, 0x06, 0x01, 0x00, 0x04, 0x0b, 0x08, 0x00, 0x09, 0x00, 0x00, 0x00
        /*0020*/ 	.byte	0x00, 0x00, 0x00, 0x00


//--------------------- .nv.info._Z13dotProductGPUPfS_S_i --------------------------
	.section	.nv.info._Z13dotProductGPUPfS_S_i,"",@"SHT_CUDA_INFO"
	.sectionflags	@""
	.align	4


	//----- nvinfo : EIATTR_CUDA_API_VERSION
	.align		4
        /*0000*/ 	.byte	0x04, 0x37
        /*0002*/ 	.short	(.L_7 - .L_6)
.L_6:
        /*0004*/ 	.word	0x00000082


	//----- nvinfo : EIATTR_KPARAM_INFO
	.align		4
.L_7:
        /*0008*/ 	.byte	0x04, 0x17
        /*000a*/ 	.short	(.L_9 - .L_8)
.L_8:
        /*000c*/ 	.word	0x00000000
        /*0010*/ 	.short	0x0003
        /*0012*/ 	.short	0x0018
        /*0014*/ 	.byte	0x00, 0xf0, 0x11, 0x00


	//----- nvinfo : EIATTR_KPARAM_INFO
	.align		4
.L_9:
        /*0018*/ 	.byte	0x04, 0x17
        /*001a*/ 	.short	(.L_11 - .L_10)
.L_10:
        /*001c*/ 	.word	0x00000000
        /*0020*/ 	.short	0x0002
        /*0022*/ 	.short	0x0010
        /*0024*/ 	.byte	0x00, 0xf5, 0x21, 0x00


	//----- nvinfo : EIATTR_KPARAM_INFO
	.align		4
.L_11:
        /*0028*/ 	.byte	0x04, 0x17
        /*002a*/ 	.short	(.L_13 - .L_12)
.L_12:
        /*002c*/ 	.word	0x00000000
        /*0030*/ 	.short	0x0001
        /*0032*/ 	.short	0x0008
        /*0034*/ 	.byte	0x00, 0xf5, 0x21, 0x00


	//----- nvinfo : EIATTR_KPARAM_INFO
	.align		4
.L_13:
        /*0038*/ 	.byte	0x04, 0x17
        /*003a*/ 	.short	(.L_15 - .L_14)
.L_14:
        /*003c*/ 	.word	0x00000000
        /*0040*/ 	.short	0x0000
        /*0042*/ 	.short	0x0000
        /*0044*/ 	.byte	0x00, 0xf5, 0x21, 0x00


	//----- nvinfo : EIATTR_SPARSE_MMA_MASK
	.align		4
.L_15:
        /*0048*/ 	.byte	0x03, 0x50
        /*004a*/ 	.short	0x0000


	//----- nvinfo : EIATTR_MAXREG_COUNT
	.align		4
        /*004c*/ 	.byte	0x03, 0x1b
        /*004e*/ 	.short	0x00ff


	//----- nvinfo : EIATTR_NUM_BARRIERS
	.align		4
        /*0050*/ 	.byte	0x02, 0x4c
        /*0052*/ 	.byte	0x01
	.zero		1


	//----- nvinfo : EIATTR_MERCURY_ISA_VERSION
	.align		4
        /*0054*/ 	.byte	0x03, 0x5f
        /*0056*/ 	.short	0x0101


	//----- nvinfo : EIATTR_VRC_CTA_INIT_COUNT
	.align		4
        /*0058*/ 	.byte	0x02, 0x4a
	.zero		1
	.zero		1


	//----- nvinfo : EIATTR_EXIT_INSTR_OFFSETS
	.align		4
        /*005c*/ 	.byte	0x04, 0x1c
        /*005e*/ 	.short	(.L_17 - .L_16)


	//   ....[0]....
.L_16:
        /*0060*/ 	.word	0x00000350


	//   ....[1]....
        /*0064*/ 	.word	0x000003d0


	//----- nvinfo : EIATTR_CBANK_PARAM_SIZE
	.align		4
.L_17:
        /*0068*/ 	.byte	0x03, 0x19
        /*006a*/ 	.short	0x001c


	//----- nvinfo : EIATTR_PARAM_CBANK
	.align		4
        /*006c*/ 	.byte	0x04, 0x0a
        /*006e*/ 	.short	(.L_19 - .L_18)
	.align		4
.L_18:
        /*0070*/ 	.word	index@(.nv.constant0._Z13dotProductGPUPfS_S_i)
        /*0074*/ 	.short	0x0380
        /*0076*/ 	.short	0x001c


	//----- nvinfo : EIATTR_SW_WAR
	.align		4
.L_19:
        /*0078*/ 	.byte	0x04, 0x36
        /*007a*/ 	.short	(.L_21 - .L_20)
.L_20:
        /*007c*/ 	.word	0x00000008
.L_21:


//--------------------- .nv.callgraph             --------------------------
	.section	.nv.callgraph,"",@"SHT_CUDA_CALLGRAPH"
	.align	4
	.sectionentsize	8
	.align		4
        /*0000*/ 	.word	0x00000000
	.align		4
        /*0004*/ 	.word	0xffffffff
	.align		4
        /*0008*/ 	.word	0x00000000
	.align		4
        /*000c*/ 	.word	0xfffffffe
	.align		4
        /*0010*/ 	.word	0x00000000
	.align		4
        /*0014*/ 	.word	0xfffffffd
	.align		4
        /*0018*/ 	.word	0x00000000
	.align		4
        /*001c*/ 	.word	0xfffffffc


//--------------------- .text._Z13dotProductGPUPfS_S_i --------------------------
	.section	.text._Z13dotProductGPUPfS_S_i,"ax",@progbits
	.align	128
        .global         _Z13dotProductGPUPfS_S_i
        .type           _Z13dotProductGPUPfS_S_i,@function
        .size           _Z13dotProductGPUPfS_S_i,(.L_x_3 - _Z13dotProductGPUPfS_S_i)
        .other          _Z13dotProductGPUPfS_S_i,@"STO_CUDA_ENTRY STV_DEFAULT"
_Z13dotProductGPUPfS_S_i:
.text._Z13dotProductGPUPfS_S_i:
[----:B------:R-:W-:Y:S01]  /*0000*/  LDC R1, c[0x0][0x37c] ;  /* 0x0000df00ff017b82 */ /* 0x000fe20000000800 */
[----:B------:R-:W0:Y:S01]  /*0010*/  S2R R0, SR_CTAID.X ;  /* 0x0000000000007919 */ /* 0x000e220000002500 */
[----:B------:R-:W0:Y:S06]  /*0020*/  LDCU UR4, c[0x0][0x360] ;  /* 0x00006c00ff0477ac */ /* 0x000e2c0008000800 */
[----:B------:R-:W1:Y:S01]  /*0030*/  LDC.64 R4, c[0x0][0x388] ;  /* 0x0000e200ff047b82 */ /* 0x000e620000000a00 */
[----:B------:R-:W0:Y:S01]  /*0040*/  S2R R8, SR_TID.X ;  /* 0x0000000000087919 */ /* 0x000e220000002100 */
[----:B------:R-:W2:Y:S01]  /*0050*/  LDCU UR5, c[0x0][0x398] ;  /* 0x00007300ff0577ac */ /* 0x000ea20008000800 */
[----:B------:R-:W3:Y:S05]  /*0060*/  LDCU.64 UR6, c[0x0][0x358] ;  /* 0x00006b00ff0677ac */ /* 0x000eea0008000a00 */
[----:B------:R-:W4:Y:S01]  /*0070*/  LDC.64 R2, c[0x0][0x380] ;  /* 0x0000e000ff027b82 */ /* 0x000f220000000a00 */
[----:B0-----:R-:W-:-:S05]  /*0080*/  IMAD R7, R0, UR4, R8 ;  /* 0x0000000400077c24 */ /* 0x001fca000f8e0208 */
[----:B--2---:R-:W-:-:S13]  /*0090*/  ISETP.GE.AND P3, PT, R7, UR5, PT ;  /* 0x0000000507007c0c */ /* 0x004fda000bf66270 */
[----:B-1----:R-:W-:-:S04]  /*00a0*/  @!P3 IMAD.WIDE R4, R7, 0x4, R4 ;  /* 0x000000040704b825 */ /* 0x002fc800078e0204 */
[----:B----4-:R-:W-:Y:S02]  /*00b0*/  @!P3 IMAD.WIDE R2, R7, 0x4, R2 ;  /* 0x000000040702b825 */ /* 0x010fe400078e0202 */
[----:B---3--:R-:W2:Y:S04]  /*00c0*/  @!P3 LDG.E R5, desc[UR6][R4.64] ;  /* 0x000000060405b981 */ /* 0x008ea8000c1e1900 */
[----:B------:R0:W2:Y:S01]  /*00d0*/  @!P3 LDG.E R6, desc[UR6][R2.64] ;  /* 0x000000060206b981 */ /* 0x0000a2000c1e1900 */
[----:B------:R-:W-:-:S04]  /*00e0*/  UIADD3 UR4, UPT, UPT, UR4, -0x1, URZ ;  /* 0xffffffff04047890 */ /* 0x000fc8000fffe0ff */
[----:B------:R-:W-:-:S04]  /*00f0*/  USHF.R.U64 UR5, UR4, 0x1, URZ ;  /* 0x0000000104057899 */ /* 0x000fc800080012ff */
[----:B------:R-:W-:-:S04]  /*0100*/  ULOP3.LUT UR4, UR5, UR4, URZ, 0xfc, !UPT ;  /* 0x0000000405047292 */ /* 0x000fc8000f8efcff */
[----:B------:R-:W-:-:S04]  /*0110*/  USHF.R.U64 UR5, UR4, 0x2, URZ ;  /* 0x0000000204057899 */ /* 0x000fc800080012ff */
[----:B------:R-:W-:-:S04]  /*0120*/  ULOP3.LUT UR5, UR5, UR4, URZ, 0xfc, !UPT ;  /* 0x0000000405057292 */ /* 0x000fc8000f8efcff */
[----:B------:R-:W-:-:S04]  /*0130*/  USHF.R.U64 UR4, UR5, 0x4, URZ ;  /* 0x0000000405047899 */ /* 0x000fc800080012ff */
[----:B------:R-:W-:-:S03]  /*0140*/  ULOP3.LUT UR4, UR4, UR5, URZ, 0xfc, !UPT ;  /* 0x0000000504047292 */ /* 0x000fc6000f8efcff */
[----:B------:R-:W1:Y:S03]  /*0150*/  S2UR UR5, SR_CgaCtaId ;  /* 0x00000000000579c3 */ /* 0x000e660000008800 */
[----:B------:R-:W-:-:S05]  /*0160*/  IMAD.U32 R7, RZ, RZ, UR4 ;  /* 0x00000004ff077e24 */ /* 0x000fca000f8e00ff */
[----:B0-----:R-:W-:-:S04]  /*0170*/  SHF.R.U64 R2, R7, 0x8, RZ ;  /* 0x0000000807027819 */ /* 0x001fc800000012ff */
[----:B------:R-:W-:-:S05]  /*0180*/  LOP3.LUT R4, R2, UR4, RZ, 0xfc, !PT ;  /* 0x0000000402047c12 */ /* 0x000fca000f8efcff */
[----:B------:R-:W-:Y:S01]  /*0190*/  VIADD R2, R4, 0x1 ;  /* 0x0000000104027836 */ /* 0x000fe20000000000 */
[----:B------:R-:W-:-:S04]  /*01a0*/  UMOV UR4, 0x400 ;  /* 0x0000040000047882 */ /* 0x000fc80000000000 */
[----:B------:R-:W-:Y:S01]  /*01b0*/  SHF.R.U32.HI R3, RZ, 0x1, R2 ;  /* 0x00000001ff037819 */ /* 0x000fe20000011602 */
[----:B-1----:R-:W-:-:S03]  /*01c0*/  ULEA UR4, UR5, UR4, 0x18 ;  /* 0x0000000405047291 */ /* 0x002fc6000f8ec0ff */
[----:B------:R-:W-:Y:S02]  /*01d0*/  ISETP.GE.U32.AND P2, PT, R8, R3, PT ;  /* 0x000000030800720c */ /* 0x000fe40003f46070 */
[----:B------:R-:W-:Y:S02]  /*01e0*/  ISETP.NE.U32.AND P0, PT, R4, RZ, PT ;  /* 0x000000ff0400720c */ /* 0x000fe40003f05070 */
[----:B------:R-:W-:Y:S02]  /*01f0*/  LEA R4, R8, UR4, 0x2 ;  /* 0x0000000408047c11 */ /* 0x000fe4000f8e10ff */
[----:B------:R-:W-:-:S07]  /*0200*/  ISETP.NE.AND.EX P0, PT, RZ, RZ, PT, P0 ;  /* 0x000000ffff00720c */ /* 0x000fce0003f05300 */
[----:B------:R-:W-:Y:S01]  /*0210*/  @!P2 IMAD R3, R3, 0x4, R4 ;  /* 0x000000040303a824 */ /* 0x000fe200078e0204 */
[----:B------:R0:W-:Y:S04]  /*0220*/  @!P2 STS [R4], RZ ;  /* 0x000000ff0400a388 */ /* 0x0001e80000000800 */
[----:B------:R0:W-:Y:S01]  /*0230*/  @!P2 STS [R3], RZ ;  /* 0x000000ff0300a388 */ /* 0x0001e20000000800 */
[----:B------:R-:W-:Y:S01]  /*0240*/  ISETP.NE.AND P1, PT, R8, RZ, PT ;  /* 0x000000ff0800720c */ /* 0x000fe20003f25270 */
[----:B--2---:R-:W-:-:S05]  /*0250*/  @!P3 FMUL R5, R6, R5 ;  /* 0x000000050605b220 */ /* 0x004fca0000400000 */
[----:B------:R0:W-:Y:S01]  /*0260*/  @!P3 STS [R4], R5 ;  /* 0x000000050400b388 */ /* 0x0001e20000000800 */
[----:B------:R-:W-:Y:S06]  /*0270*/  BAR.SYNC.DEFER_BLOCKING 0x0 ;  /* 0x0000000000007b1d */ /* 0x000fec0000010000 */
[----:B------:R-:W-:Y:S05]  /*0280*/  @!P0 BRA `(.L_x_0) ;  /* 0x0000000000308947 */ /* 0x000fea0003800000 */
.L_x_1:
[----:B0-----:R-:W-:-:S04]  /*0290*/  SHF.R.U32.HI R5, RZ, 0x1, R2 ;  /* 0x00000001ff057819 */ /* 0x001fc80000011602 */
[----:B------:R-:W-:-:S13]  /*02a0*/  ISETP.GE.U32.AND P0, PT, R8, R5, PT ;  /* 0x000000050800720c */ /* 0x000fda0003f06070 */
[----:B------:R-:W-:Y:S01]  /*02b0*/  @!P0 IMAD R5, R5, 0x4, R4 ;  /* 0x0000000405058824 */ /* 0x000fe200078e0204 */
[----:B------:R-:W-:Y:S04]  /*02c0*/  @!P0 LDS R3, [R4] ;  /* 0x0000000004038984 */ /* 0x000fe80000000800 */
[----:B------:R-:W0:Y:S02]  /*02d0*/  @!P0 LDS R6, [R5] ;  /* 0x0000000005068984 */ /* 0x000e240000000800 */
[----:B0-----:R-:W-:Y:S01]  /*02e0*/  @!P0 FADD R3, R3, R6 ;  /* 0x0000000603038221 */ /* 0x001fe20000000000 */
[----:B------:R-:W-:-:S04]  /*02f0*/  VIADD R6, R2, 0x1 ;  /* 0x0000000102067836 */ /* 0x000fc80000000000 */
[----:B------:R1:W-:Y:S01]  /*0300*/  @!P0 STS [R4], R3 ;  /* 0x0000000304008388 */ /* 0x0003e20000000800 */
[----:B------:R-:W-:Y:S01]  /*0310*/  BAR.SYNC.DEFER_BLOCKING 0x0 ;  /* 0x0000000000007b1d */ /* 0x000fe20000010000 */
[----:B------:R-:W-:Y:S02]  /*0320*/  ISETP.GT.U32.AND P0, PT, R2, 0x2, PT ;  /* 0x000000020200780c */ /* 0x000fe40003f04070 */
[----:B------:R-:W-:-:S11]  /*0330*/  SHF.R.U32.HI R2, RZ, 0x1, R6 ;  /* 0x00000001ff027819 */ /* 0x000fd60000011606 */
[----:B-1----:R-:W-:Y:S05]  /*0340*/  @P0 BRA `(.L_x_1) ;  /* 0xfffffffc00d00947 */ /* 0x002fea000383ffff */
.L_x_0:
[----:B------:R-:W-:Y:S05]  /*0350*/  @P1 EXIT ;  /* 0x000000000000194d */ /* 0x000fea0003800000 */
[----:B------:R-:W1:Y:S01]  /*0360*/  S2UR UR5, SR_CgaCtaId ;  /* 0x00000000000579c3 */ /* 0x000e620000008800 */
[----:B------:R-:W-:-:S07]  /*0370*/  UMOV UR4, 0x400 ;  /* 0x0000040000047882 */ /* 0x000fce0000000000 */
[----:B0-----:R-:W0:Y:S01]  /*0380*/  LDC.64 R2, c[0x0][0x390] ;  /* 0x0000e400ff027b82 */ /* 0x001e220000000a00 */
[----:B-1----:R-:W-:Y:S01]  /*0390*/  ULEA UR4, UR5, UR4, 0x18 ;  /* 0x0000000405047291 */ /* 0x002fe2000f8ec0ff */
[----:B0-----:R-:W-:-:S08]  /*03a0*/  IMAD.WIDE.U32 R2, R0, 0x4, R2 ;  /* 0x0000000400027825 */ /* 0x001fd000078e0002 */
[----:B------:R-:W0:Y:S04]  /*03b0*/  LDS R5, [UR4] ;  /* 0x00000004ff057984 */ /* 0x000e280008000800 */
[----:B0-----:R-:W-:Y:S01]  /*03c0*/  STG.E desc[UR6][R2.64], R5 ;  /* 0x0000000502007986 */ /* 0x001fe2000c101906 */
[----:B------:R-:W-:Y:S05]  /*03d0*/  EXIT ;  /* 0x000000000000794d */ /* 0x000fea0003800000 */
.L_x_2:
[----:B------:R-:W-:-:S00]  /*03e0*/  BRA `(.L_x_2) ;  /* 0xfffffffc00fc7947 */ /* 0x000fc0000383ffff */
[----:B------:R-:W-:-:S00]  /*03f0*/  NOP ;  /* 0x0000000000007918 */ /* 0x000fc00000000000 */
        /* <DEDUP_REMOVED lines=8> */
.L_x_3:


//--------------------- .nv.shared._Z13dotProductGPUPfS_S_i --------------------------
	.section	.nv.shared._Z13dotProductGPUPfS_S_i,"aw",@nobits
	.sectionflags	@""
	.align	16
	.zero		1024


//--------------------- .nv.shared.reserved.0     --------------------------
	.section	.nv.shared.reserved.0,"aw",@nobits
	.weak		__nv_reservedSMEM_offset_0_alias
	.size		__nv_reservedSMEM_offset_0_alias, 0, 64
	.other		__nv_reservedSMEM_offset_0_alias,@"STO_CUDA_RESERVED_SHARED STV_DEFAULT"
__nv_reservedSMEM_offset_0_alias:
	.zero		0
	.zero		64


//--------------------- .nv.constant0._Z13dotProductGPUPfS_S_i --------------------------
	.section	.nv.constant0._Z13dotProductGPUPfS_S_i,"a",@progbits
	.sectionflags	@""
	.align	4
.nv.constant0._Z13dotProductGPUPfS_S_i:
	.zero		924


//--------------------- SYMBOLS --------------------------

	.type		.nv.reservedSmem.offset0,@object
	.size		.nv.reservedSmem.offset0,0x4
	.type		.nv.reservedSmem.cap,@object
	.size		.nv.reservedSmem.cap,0x4
